	.headerflags	@"EF_CUDA_TEXMODE_UNIFIED EF_CUDA_64BIT_ADDRESS EF_CUDA_ACCELERATORS EF_CUDA_SM90 EF_CUDA_VIRTUAL_SM(EF_CUDA_SM90)"
	.elftype	@"ET_EXEC"


//--------------------- .nv.info                  --------------------------
	.section	.nv.info,"",@"SHT_CUDA_INFO"
	.align	4


	//----- nvinfo : EIATTR_REGCOUNT
	.align		4
        /*0000*/ 	.byte	0x04, 0x2f
        /*0002*/ 	.short	(.L_2 - .L_1)
	.align		4
.L_1:
        /*0004*/ 	.word	index@(triton_poi_fused_convolution_tanh_26)
        /*0008*/ 	.word	0x00000020


	//----- nvinfo : EIATTR_MIN_STACK_SIZE
	.align		4
.L_2:
        /*000c*/ 	.byte	0x04, 0x12
        /*000e*/ 	.short	(.L_4 - .L_3)
	.align		4
.L_3:
        /*0010*/ 	.word	index@(triton_poi_fused_convolution_tanh_26)
        /*0014*/ 	.word	0x00000000


	//----- nvinfo : EIATTR_FRAME_SIZE
	.align		4
.L_4:
        /*0018*/ 	.byte	0x04, 0x11
        /*001a*/ 	.short	(.L_6 - .L_5)
	.align		4
.L_5:
        /*001c*/ 	.word	index@(triton_poi_fused_convolution_tanh_26)
        /*0020*/ 	.word	0x00000000


	//----- nvinfo : EIATTR_MIN_STACK_SIZE
	.align		4
.L_6:
        /*0024*/ 	.byte	0x04, 0x12
        /*0026*/ 	.short	(.L_8 - .L_7)
	.align		4
.L_7:
        /*0028*/ 	.word	index@(triton_poi_fused_convolution_tanh_26)
        /*002c*/ 	.word	0x00000000
.L_8:


//--------------------- .nv.info.triton_poi_fused_convolution_tanh_26 --------------------------
	.section	.nv.info.triton_poi_fused_convolution_tanh_26,"",@"SHT_CUDA_INFO"
	.sectionflags	@""
	.align	4


	//----- nvinfo : EIATTR_CUDA_API_VERSION
	.align		4
        /*0000*/ 	.byte	0x04, 0x37
        /*0002*/ 	.short	(.L_10 - .L_9)
.L_9:
        /*0004*/ 	.word	0x0000007c


	//----- nvinfo : EIATTR_KPARAM_INFO
	.align		4
.L_10:
        /*0008*/ 	.byte	0x04, 0x17
        /*000a*/ 	.short	(.L_12 - .L_11)
.L_11:
        /*000c*/ 	.word	0x00000000
        /*0010*/ 	.short	0x0004
        /*0012*/ 	.short	0x001c
        /*0014*/ 	.byte	0x00, 0xf0, 0x11, 0x00


	//----- nvinfo : EIATTR_KPARAM_INFO
	.align		4
.L_12:
        /*0018*/ 	.byte	0x04, 0x17
        /*001a*/ 	.short	(.L_14 - .L_13)
.L_13:
        /*001c*/ 	.word	0x00000000
        /*0020*/ 	.short	0x0003
        /*0022*/ 	.short	0x0018
        /*0024*/ 	.byte	0x00, 0xf0, 0x11, 0x00


	//----- nvinfo : EIATTR_KPARAM_INFO
	.align		4
.L_14:
        /*0028*/ 	.byte	0x04, 0x17
        /*002a*/ 	.short	(.L_16 - .L_15)
.L_15:
        /*002c*/ 	.word	0x00000000
        /*0030*/ 	.short	0x0002
        /*0032*/ 	.short	0x0010
        /*0034*/ 	.byte	0x00, 0xf4, 0x21, 0x00


	//----- nvinfo : EIATTR_KPARAM_INFO
	.align		4
.L_16:
        /*0038*/ 	.byte	0x04, 0x17
        /*003a*/ 	.short	(.L_18 - .L_17)
.L_17:
        /*003c*/ 	.word	0x00000000
        /*0040*/ 	.short	0x0001
        /*0042*/ 	.short	0x0008
        /*0044*/ 	.byte	0x00, 0xf4, 0x21, 0x00


	//----- nvinfo : EIATTR_KPARAM_INFO
	.align		4
.L_18:
        /*0048*/ 	.byte	0x04, 0x17
        /*004a*/ 	.short	(.L_20 - .L_19)
.L_19:
        /*004c*/ 	.word	0x00000000
        /*0050*/ 	.short	0x0000
        /*0052*/ 	.short	0x0000
        /*0054*/ 	.byte	0x00, 0xf4, 0x21, 0x00


	//----- nvinfo : EIATTR_SPARSE_MMA_MASK
	.align		4
.L_20:
        /*0058*/ 	.byte	0x03, 0x50
        /*005a*/ 	.short	0x0000


	//----- nvinfo : EIATTR_MAXREG_COUNT
	.align		4
        /*005c*/ 	.byte	0x03, 0x1b
        /*005e*/ 	.short	0x00ff


	//----- nvinfo : EIATTR_EXIT_INSTR_OFFSETS
	.align		4
        /*0060*/ 	.byte	0x04, 0x1c
        /*0062*/ 	.short	(.L_22 - .L_21)


	//   ....[0]....
.L_21:
        /*0064*/ 	.word	0x00000eb0


	//   ....[1]....
        /*0068*/ 	.word	0x00000ed0


	//----- nvinfo : EIATTR_REQNTID
	.align		4
.L_22:
        /*006c*/ 	.byte	0x04, 0x10
        /*006e*/ 	.short	(.L_24 - .L_23)
.L_23:
        /*0070*/ 	.word	0x00000080
        /*0074*/ 	.word	0x00000001
        /*0078*/ 	.word	0x00000001


	//----- nvinfo : EIATTR_CRS_STACK_SIZE
	.align		4
.L_24:
        /*007c*/ 	.byte	0x04, 0x1e
        /*007e*/ 	.short	(.L_26 - .L_25)
.L_25:
        /*0080*/ 	.word	0x00000000


	//----- nvinfo : EIATTR_CBANK_PARAM_SIZE
	.align		4
.L_26:
        /*0084*/ 	.byte	0x03, 0x19
        /*0086*/ 	.short	0x0020


	//----- nvinfo : EIATTR_PARAM_CBANK
	.align		4
        /*0088*/ 	.byte	0x04, 0x0a
        /*008a*/ 	.short	(.L_28 - .L_27)
	.align		4
.L_27:
        /*008c*/ 	.word	index@(.nv.constant0.triton_poi_fused_convolution_tanh_26)
        /*0090*/ 	.short	0x0210
        /*0092*/ 	.short	0x0020


	//----- nvinfo : EIATTR_SW_WAR
	.align		4
.L_28:
        /*0094*/ 	.byte	0x04, 0x36
        /*0096*/ 	.short	(.L_30 - .L_29)
.L_29:
        /*0098*/ 	.word	0x00000008
.L_30:


//--------------------- .nv.callgraph             --------------------------
	.section	.nv.callgraph,"",@"SHT_CUDA_CALLGRAPH"
	.align	4
	.sectionentsize	8
	.align		4
        /*0000*/ 	.word	0x00000000
	.align		4
        /*0004*/ 	.word	0xffffffff
	.align		4
        /*0008*/ 	.word	0x00000000
	.align		4
        /*000c*/ 	.word	0xfffffffe
	.align		4
        /*0010*/ 	.word	0x00000000
	.align		4
        /*0014*/ 	.word	0xfffffffd
	.align		4
        /*0018*/ 	.word	0x00000000
	.align		4
        /*001c*/ 	.word	0xfffffffc


//--------------------- .nv.constant4             --------------------------
	.section	.nv.constant4,"a",@progbits
	.align	8
	.align		8
.nv.constant4:
        /*0000*/ 	.dword	_$_str


//--------------------- .text.triton_poi_fused_convolution_tanh_26 --------------------------
	.section	.text.triton_poi_fused_convolution_tanh_26,"ax",@progbits
	.align	128
        .global         triton_poi_fused_convolution_tanh_26
        .type           triton_poi_fused_convolution_tanh_26,@function
        .size           triton_poi_fused_convolution_tanh_26,(.L_x_22 - triton_poi_fused_convolution_tanh_26)
        .other          triton_poi_fused_convolution_tanh_26,@"STO_CUDA_ENTRY STV_DEFAULT"
triton_poi_fused_convolution_tanh_26:
.text.triton_poi_fused_convolution_tanh_26:
[----:B------:R-:W0:Y:S01]  /*0000*/  LDC R1, c[0x0][0x28] ;  /* 0x00000a00ff017b82 */ /* 0x000e220000000800 */
[----:B------:R-:W1:Y:S07]  /*0010*/  S2R R2, SR_CTAID.Y ;  /* 0x0000000000027919 */ /* 0x000e6e0000002600 */
[----:B------:R-:W2:Y:S01]  /*0020*/  LDC.64 R6, c[0x0][0x218] ;  /* 0x00008600ff067b82 */ /* 0x000ea20000000a00 */
[----:B------:R-:W-:Y:S01]  /*0030*/  HFMA2.MMA R23, -RZ, RZ, 0, 0 ;  /* 0x00000000ff177435 */ /* 0x000fe200000001ff */
[----:B------:R-:W-:Y:S01]  /*0040*/  MOV R10, RZ ;  /* 0x000000ff000a7202 */ /* 0x000fe20000000f00 */
[----:B------:R-:W3:Y:S01]  /*0050*/  S2R R0, SR_TID.X ;  /* 0x0000000000007919 */ /* 0x000ee20000002100 */
[----:B------:R-:W-:Y:S01]  /*0060*/  ULDC.64 UR4, c[0x0][0x208] ;  /* 0x0000820000047ab9 */ /* 0x000fe20000000a00 */
[----:B------:R-:W4:Y:S03]  /*0070*/  S2R R9, SR_CTAID.X ;  /* 0x0000000000097919 */ /* 0x000f260000002500 */
[----:B------:R-:W5:Y:S01]  /*0080*/  LDC.64 R16, c[0x0][0x210] ;  /* 0x00008400ff107b82 */ /* 0x000f620000000a00 */
[C---:B-1----:R-:W-:Y:S01]  /*0090*/  IMAD.HI R3, R2.reuse, 0x55555556, RZ ;  /* 0x5555555602037827 */ /* 0x042fe200078e02ff */
[----:B------:R-:W-:-:S02]  /*00a0*/  ISETP.GE.AND P0, PT, R2, 0xc, PT ;  /* 0x0000000c0200780c */ /* 0x000fc40003f06270 */
[----:B---3--:R-:W-:Y:S02]  /*00b0*/  SHF.L.U32 R0, R0, 0x2, RZ ;  /* 0x0000000200007819 */ /* 0x008fe400000006ff */
[----:B------:R-:W-:Y:S02]  /*00c0*/  LEA.HI R5, R3, R3, RZ, 0x1 ;  /* 0x0000000303057211 */ /* 0x000fe400078f08ff */
[----:B------:R-:W-:-:S03]  /*00d0*/  LOP3.LUT R0, R0, 0x1fc, RZ, 0xc0, !PT ;  /* 0x000001fc00007812 */ /* 0x000fc600078ec0ff */
[----:B------:R-:W-:Y:S01]  /*00e0*/  IMAD R4, R5, -0x3, R2 ;  /* 0xfffffffd05047824 */ /* 0x000fe200078e0202 */
[----:B----4-:R-:W-:-:S03]  /*00f0*/  LEA R3, R9, R0, 0xa ;  /* 0x0000000009037211 */ /* 0x010fc600078e50ff */
[----:B------:R-:W-:Y:S02]  /*0100*/  IMAD R0, R5, 0x30000, R4 ;  /* 0x0003000005007824 */ /* 0x000fe400078e0204 */
[----:B--2---:R-:W-:-:S04]  /*0110*/  IMAD.WIDE R6, R4, 0x4, R6 ;  /* 0x0000000404067825 */ /* 0x004fc800078e0206 */
[----:B------:R-:W-:Y:S01]  /*0120*/  IMAD R11, R3, 0x3, R0 ;  /* 0x00000003030b7824 */ /* 0x000fe200078e0200 */
[----:B------:R-:W2:Y:S03]  /*0130*/  @!P0 LDG.E.EL R10, desc[UR4][R6.64] ;  /* 0x00000004060a8981 */ /* 0x000ea6000c2e1900 */
[----:B0----5:R-:W-:-:S05]  /*0140*/  IMAD.WIDE R4, R11, 0x4, R16 ;  /* 0x000000040b047825 */ /* 0x021fca00078e0210 */
[----:B------:R0:W2:Y:S01]  /*0150*/  @!P0 LDG.E.EL R23, desc[UR4][R4.64] ;  /* 0x0000000404178981 */ /* 0x0000a2000c2e1900 */
[----:B------:R-:W-:Y:S01]  /*0160*/  IADD3 R9, R11, 0x3, RZ ;  /* 0x000000030b097810 */ /* 0x000fe20007ffe0ff */
[----:B------:R-:W-:-:S04]  /*0170*/  HFMA2.MMA R27, -RZ, RZ, 0, 0 ;  /* 0x00000000ff1b7435 */ /* 0x000fc800000001ff */
[----:B------:R-:W-:-:S06]  /*0180*/  IMAD.WIDE R8, R9, 0x4, R16 ;  /* 0x0000000409087825 */ /* 0x000fcc00078e0210 */
[----:B------:R1:W3:Y:S01]  /*0190*/  @!P0 LDG.E.EL R27, desc[UR4][R8.64] ;  /* 0x00000004081b8981 */ /* 0x0002e2000c2e1900 */
[----:B------:R-:W-:Y:S02]  /*01a0*/  IADD3 R13, R11, 0x9, RZ ;  /* 0x000000090b0d7810 */ /* 0x000fe40007ffe0ff */
[----:B------:R-:W-:Y:S02]  /*01b0*/  IADD3 R29, R11, 0x6, RZ ;  /* 0x000000060b1d7810 */ /* 0x000fe40007ffe0ff */
[----:B------:R-:W-:Y:S02]  /*01c0*/  IADD3 R15, R11, 0x600, RZ ;  /* 0x000006000b0f7810 */ /* 0x000fe40007ffe0ff */
[----:B------:R-:W-:Y:S02]  /*01d0*/  IADD3 R19, R11, 0x603, RZ ;  /* 0x000006030b137810 */ /* 0x000fe40007ffe0ff */
[----:B------:R-:W-:Y:S02]  /*01e0*/  IADD3 R21, R11, 0x606, RZ ;  /* 0x000006060b157810 */ /* 0x000fe40007ffe0ff */
[----:B------:R-:W-:Y:S01]  /*01f0*/  IADD3 R11, R11, 0x609, RZ ;  /* 0x000006090b0b7810 */ /* 0x000fe20007ffe0ff */
[----:B0-----:R-:W-:Y:S01]  /*0200*/  IMAD.WIDE R4, R13, 0x4, R16 ;  /* 0x000000040d047825 */ /* 0x001fe200078e0210 */
[----:B------:R-:W-:-:S03]  /*0210*/  MOV R25, RZ ;  /* 0x000000ff00197202 */ /* 0x000fc60000000f00 */
[----:B------:R-:W-:-:S04]  /*0220*/  IMAD.WIDE R28, R29, 0x4, R16 ;  /* 0x000000041d1c7825 */ /* 0x000fc800078e0210 */
[----:B------:R-:W-:-:S04]  /*0230*/  IMAD.WIDE R6, R15, 0x4, R16 ;  /* 0x000000040f067825 */ /* 0x000fc800078e0210 */
[----:B-1----:R-:W-:-:S04]  /*0240*/  IMAD.WIDE R8, R19, 0x4, R16 ;  /* 0x0000000413087825 */ /* 0x002fc800078e0210 */
[--C-:B------:R-:W-:Y:S01]  /*0250*/  IMAD.WIDE R12, R21, 0x4, R16.reuse ;  /* 0x00000004150c7825 */ /* 0x100fe200078e0210 */
[----:B------:R-:W4:Y:S03]  /*0260*/  @!P0 LDG.E.EL R25, desc[UR4][R28.64] ;  /* 0x000000041c198981 */ /* 0x000f26000c2e1900 */
[----:B------:R-:W-:Y:S01]  /*0270*/  IMAD.WIDE R16, R11, 0x4, R16 ;  /* 0x000000040b107825 */ /* 0x000fe200078e0210 */
[----:B------:R-:W-:Y:S01]  /*0280*/  HFMA2.MMA R11, -RZ, RZ, 0, 0 ;  /* 0x00000000ff0b7435 */ /* 0x000fe200000001ff */
[----:B------:R-:W-:-:S06]  /*0290*/  CS2R R14, SRZ ;  /* 0x00000000000e7805 */ /* 0x000fcc000001ff00 */
[----:B------:R-:W5:Y:S04]  /*02a0*/  @!P0 LDG.E.EL R15, desc[UR4][R12.64] ;  /* 0x000000040c0f8981 */ /* 0x000f68000c2e1900 */
[----:B------:R-:W5:Y:S01]  /*02b0*/  @!P0 LDG.E.EL R11, desc[UR4][R16.64] ;  /* 0x00000004100b8981 */ /* 0x000f62000c2e1900 */
[----:B------:R-:W-:Y:S01]  /*02c0*/  MOV R19, RZ ;  /* 0x000000ff00137202 */ /* 0x000fe20000000f00 */
[----:B------:R-:W-:Y:S02]  /*02d0*/  HFMA2.MMA R21, -RZ, RZ, 0, 0 ;  /* 0x00000000ff157435 */ /* 0x000fe400000001ff */
[----:B------:R-:W5:Y:S04]  /*02e0*/  @!P0 LDG.E.EL R14, desc[UR4][R4.64] ;  /* 0x00000004040e8981 */ /* 0x000f68000c2e1900 */
[----:B------:R0:W5:Y:S04]  /*02f0*/  @!P0 LDG.E.EL R19, desc[UR4][R8.64] ;  /* 0x0000000408138981 */ /* 0x000168000c2e1900 */
[----:B------:R1:W5:Y:S01]  /*0300*/  @!P0 LDG.E.EL R21, desc[UR4][R6.64] ;  /* 0x0000000406158981 */ /* 0x000362000c2e1900 */
[----:B------:R-:W-:Y:S01]  /*0310*/  BSSY B0, `(.L_x_0) ;  /* 0x000002a000007945 */ /* 0x000fe20003800000 */
[----:B--2---:R-:W-:-:S04]  /*0320*/  FADD R23, R10, R23 ;  /* 0x000000170a177221 */ /* 0x004fc80000000000 */
[----:B------:R-:W-:-:S05]  /*0330*/  FADD.FTZ R22, |R23|, -RZ ;  /* 0x800000ff17167221 */ /* 0x000fca0000010200 */
[----:B------:R-:W-:-:S13]  /*0340*/  FSETP.GE.AND P1, PT, R22, 0.60000002384185791016, PT ;  /* 0x3f19999a1600780b */ /* 0x000fda0003f26000 */
[----:B------:R-:W-:-:S06]  /*0350*/  @P1 FMUL R18, R22, 2.8853900432586669922 ;  /* 0x4038aa3b16121820 */ /* 0x000fcc0000400000 */
[----:B------:R-:W2:Y:S02]  /*0360*/  @P1 MUFU.EX2 R18, R18 ;  /* 0x0000001200121308 */ /* 0x000ea40000000800 */
[----:B--2---:R-:W-:-:S06]  /*0370*/  @P1 FADD R20, R18, 1 ;  /* 0x3f80000012141421 */ /* 0x004fcc0000000000 */
[----:B------:R-:W2:Y:S01]  /*0380*/  @P1 MUFU.RCP R20, R20 ;  /* 0x0000001400141308 */ /* 0x000ea20000001000 */
[----:B0-----:R-:W-:Y:S01]  /*0390*/  @P1 MOV R9, 0x3f800000 ;  /* 0x3f80000000091802 */ /* 0x001fe20000000f00 */
[----:B---3--:R-:W-:Y:S01]  /*03a0*/  FADD R5, R10, R27 ;  /* 0x0000001b0a057221 */ /* 0x008fe20000000000 */
[----:B------:R-:W-:Y:S01]  /*03b0*/  @!P1 MOV R0, 0x3c80f082 ;  /* 0x3c80f08200009802 */ /* 0x000fe20000000f00 */
[----:B-1----:R-:W-:Y:S01]  /*03c0*/  @!P1 FMUL R7, R23, R23 ;  /* 0x0000001717079220 */ /* 0x002fe20000400000 */
[----:B------:R-:W-:-:S03]  /*03d0*/  @P1 FSETP.GE.AND P2, PT, R22, 9.010913848876953125, PT ;  /* 0x41102cb41600180b */ /* 0x000fc60003f46000 */
[----:B------:R-:W-:Y:S01]  /*03e0*/  @!P1 FFMA.FTZ R0, R7, R0, -0.052303962409496307373 ;  /* 0xbd563cae07009423 */ /* 0x000fe20000010000 */
[----:B--2---:R-:W-:Y:S01]  /*03f0*/  @P1 FFMA.FTZ R4, R20, -2, R9 ;  /* 0xc000000014041823 */ /* 0x004fe20000010009 */
[----:B------:R-:W-:-:S04]  /*0400*/  FADD.FTZ R9, |R5|, -RZ ;  /* 0x800000ff05097221 */ /* 0x000fc80000010200 */
[----:B------:R-:W-:Y:S02]  /*0410*/  @P1 FSEL R4, R4, 1, !P2 ;  /* 0x3f80000004041808 */ /* 0x000fe40005000000 */
[----:B------:R-:W-:Y:S01]  /*0420*/  FSETP.GE.AND P2, PT, R9, 0.60000002384185791016, PT ;  /* 0x3f19999a0900780b */ /* 0x000fe20003f46000 */
[----:B------:R-:W-:-:S04]  /*0430*/  @!P1 FFMA.FTZ R0, R7, R0, 0.1331529766321182251 ;  /* 0x3e08594107009423 */ /* 0x000fc80000010000 */
[----:B------:R-:W-:Y:S01]  /*0440*/  @!P1 FFMA.FTZ R0, R7, R0, -0.33332768082618713379 ;  /* 0xbeaaa9ed07009423 */ /* 0x000fe20000010000 */
[----:B------:R-:W-:-:S03]  /*0450*/  @P1 LOP3.LUT R4, R4, 0x80000000, R23, 0xf8, !PT ;  /* 0x8000000004041812 */ /* 0x000fc600078ef817 */
[----:B------:R-:W-:Y:S01]  /*0460*/  @!P1 FFMA.FTZ R0, R7, R0, RZ ;  /* 0x0000000007009223 */ /* 0x000fe200000100ff */
[----:B----4-:R-:W-:-:S03]  /*0470*/  FADD R6, R10, R25 ;  /* 0x000000190a067221 */ /* 0x010fc60000000000 */
[----:B------:R-:W-:Y:S01]  /*0480*/  @!P1 FFMA.FTZ R4, R23, R0, R23 ;  /* 0x0000000017049223 */ /* 0x000fe20000010017 */
[----:B------:R-:W-:Y:S06]  /*0490*/  @!P2 BRA `(.L_x_1) ;  /* 0x000000000028a947 */ /* 0x000fec0003800000 */
[C---:B------:R-:W-:Y:S01]  /*04a0*/  FMUL R0, R9.reuse, 2.8853900432586669922 ;  /* 0x4038aa3b09007820 */ /* 0x040fe20000400000 */
[----:B------:R-:W-:Y:S02]  /*04b0*/  MOV R8, 0x3f800000 ;  /* 0x3f80000000087802 */ /* 0x000fe40000000f00 */
[----:B------:R-:W-:-:S03]  /*04c0*/  FSETP.GE.AND P1, PT, R9, 9.010913848876953125, PT ;  /* 0x41102cb40900780b */ /* 0x000fc60003f26000 */
[----:B------:R-:W0:Y:S02]  /*04d0*/  MUFU.EX2 R0, R0 ;  /* 0x0000000000007308 */ /* 0x000e240000000800 */
[----:B0-----:R-:W-:-:S06]  /*04e0*/  FADD R7, R0, 1 ;  /* 0x3f80000000077421 */ /* 0x001fcc0000000000 */
[----:B------:R-:W0:Y:S02]  /*04f0*/  MUFU.RCP R7, R7 ;  /* 0x0000000700077308 */ /* 0x000e240000001000 */
[----:B0-----:R-:W-:-:S05]  /*0500*/  FFMA.FTZ R8, R7, -2, R8 ;  /* 0xc000000007087823 */ /* 0x001fca0000010008 */
[----:B------:R-:W-:-:S04]  /*0510*/  FSEL R8, R8, 1, !P1 ;  /* 0x3f80000008087808 */ /* 0x000fc80004800000 */
[----:B------:R-:W-:Y:S01]  /*0520*/  LOP3.LUT R5, R8, 0x80000000, R5, 0xf8, !PT ;  /* 0x8000000008057812 */ /* 0x000fe200078ef805 */
[----:B------:R-:W-:Y:S06]  /*0530*/  BRA `(.L_x_2) ;  /* 0x00000000001c7947 */ /* 0x000fec0003800000 */
.L_x_1:
[----:B------:R-:W-:Y:S01]  /*0540*/  MOV R0, 0x3c80f082 ;  /* 0x3c80f08200007802 */ /* 0x000fe20000000f00 */
[----:B------:R-:W-:-:S04]  /*0550*/  FMUL R7, R5, R5 ;  /* 0x0000000505077220 */ /* 0x000fc80000400000 */
[----:B------:R-:W-:-:S04]  /*0560*/  FFMA.FTZ R0, R7, R0, -0.052303962409496307373 ;  /* 0xbd563cae07007423 */ /* 0x000fc80000010000 */
[----:B------:R-:W-:-:S04]  /*0570*/  FFMA.FTZ R0, R7, R0, 0.1331529766321182251 ;  /* 0x3e08594107007423 */ /* 0x000fc80000010000 */
[----:B------:R-:W-:-:S04]  /*0580*/  FFMA.FTZ R0, R7, R0, -0.33332768082618713379 ;  /* 0xbeaaa9ed07007423 */ /* 0x000fc80000010000 */
[----:B------:R-:W-:-:S04]  /*0590*/  FFMA.FTZ R0, R7, R0, RZ ;  /* 0x0000000007007223 */ /* 0x000fc800000100ff */
[----:B------:R-:W-:-:S07]  /*05a0*/  FFMA.FTZ R5, R5, R0, R5 ;  /* 0x0000000005057223 */ /* 0x000fce0000010005 */
.L_x_2:
[----:B------:R-:W-:Y:S05]  /*05b0*/  BSYNC B0 ;  /* 0x0000000000007941 */ /* 0x000fea0003800000 */
.L_x_0:
[----:B------:R-:W-:Y:S01]  /*05c0*/  FADD.FTZ R12, |R6|, -RZ ;  /* 0x800000ff060c7221 */ /* 0x000fe20000010200 */
[----:B------:R-:W-:Y:S01]  /*05d0*/  BSSY B0, `(.L_x_3) ;  /* 0x0000015000007945 */ /* 0x000fe20003800000 */
[----:B-----5:R-:W-:-:S03]  /*05e0*/  FADD R7, R10, R14 ;  /* 0x0000000e0a077221 */ /* 0x020fc60000000000 */
[----:B------:R-:W-:-:S13]  /*05f0*/  FSETP.GE.AND P1, PT, R12, 0.60000002384185791016, PT ;  /* 0x3f19999a0c00780b */ /* 0x000fda0003f26000 */
[----:B------:R-:W-:Y:S05]  /*0600*/  @!P1 BRA `(.L_x_4) ;  /* 0x0000000000289947 */ /* 0x000fea0003800000 */
[C---:B------:R-:W-:Y:S01]  /*0610*/  FMUL R0, R12.reuse, 2.8853900432586669922 ;  /* 0x4038aa3b0c007820 */ /* 0x040fe20000400000 */
[----:B------:R-:W-:Y:S01]  /*0620*/  HFMA2.MMA R9, -RZ, RZ, 1.875, 0 ;  /* 0x3f800000ff097435 */ /* 0x000fe200000001ff */
[----:B------:R-:W-:-:S04]  /*0630*/  FSETP.GE.AND P1, PT, R12, 9.010913848876953125, PT ;  /* 0x41102cb40c00780b */ /* 0x000fc80003f26000 */
[----:B------:R-:W0:Y:S02]  /*0640*/  MUFU.EX2 R0, R0 ;  /* 0x0000000000007308 */ /* 0x000e240000000800 */
[----:B0-----:R-:W-:-:S06]  /*0650*/  FADD R8, R0, 1 ;  /* 0x3f80000000087421 */ /* 0x001fcc0000000000 */
[----:B------:R-:W0:Y:S02]  /*0660*/  MUFU.RCP R8, R8 ;  /* 0x0000000800087308 */ /* 0x000e240000001000 */
[----:B0-----:R-:W-:-:S05]  /*0670*/  FFMA.FTZ R9, R8, -2, R9 ;  /* 0xc000000008097823 */ /* 0x001fca0000010009 */
[----:B------:R-:W-:-:S04]  /*0680*/  FSEL R9, R9, 1, !P1 ;  /* 0x3f80000009097808 */ /* 0x000fc80004800000 */
[----:B------:R-:W-:Y:S01]  /*0690*/  LOP3.LUT R6, R9, 0x80000000, R6, 0xf8, !PT ;  /* 0x8000000009067812 */ /* 0x000fe200078ef806 */
[----:B------:R-:W-:Y:S06]  /*06a0*/  BRA `(.L_x_5) ;  /* 0x00000000001c7947 */ /* 0x000fec0003800000 */
.L_x_4:
[----:B------:R-:W-:Y:S01]  /*06b0*/  MOV R0, 0x3c80f082 ;  /* 0x3c80f08200007802 */ /* 0x000fe20000000f00 */
[----:B------:R-:W-:-:S04]  /*06c0*/  FMUL R9, R6, R6 ;  /* 0x0000000606097220 */ /* 0x000fc80000400000 */
[----:B------:R-:W-:-:S04]  /*06d0*/  FFMA.FTZ R0, R9, R0, -0.052303962409496307373 ;  /* 0xbd563cae09007423 */ /* 0x000fc80000010000 */
[----:B------:R-:W-:-:S04]  /*06e0*/  FFMA.FTZ R0, R9, R0, 0.1331529766321182251 ;  /* 0x3e08594109007423 */ /* 0x000fc80000010000 */
[----:B------:R-:W-:-:S04]  /*06f0*/  FFMA.FTZ R0, R9, R0, -0.33332768082618713379 ;  /* 0xbeaaa9ed09007423 */ /* 0x000fc80000010000 */
[----:B------:R-:W-:-:S04]  /*0700*/  FFMA.FTZ R9, R9, R0, RZ ;  /* 0x0000000009097223 */ /* 0x000fc800000100ff */
[----:B------:R-:W-:-:S07]  /*0710*/  FFMA.FTZ R6, R6, R9, R6 ;  /* 0x0000000906067223 */ /* 0x000fce0000010006 */
.L_x_5:
[----:B------:R-:W-:Y:S05]  /*0720*/  BSYNC B0 ;  /* 0x0000000000007941 */ /* 0x000fea0003800000 */
.L_x_3:
[----:B------:R-:W-:Y:S01]  /*0730*/  FADD.FTZ R13, |R7|, -RZ ;  /* 0x800000ff070d7221 */ /* 0x000fe20000010200 */
[----:B------:R-:W-:Y:S01]  /*0740*/  BSSY B0, `(.L_x_6) ;  /* 0x0000015000007945 */ /* 0x000fe20003800000 */
[----:B------:R-:W-:-:S03]  /*0750*/  FADD R8, R10, R21 ;  /* 0x000000150a087221 */ /* 0x000fc60000000000 */
        /* <DEDUP_REMOVED lines=12> */
.L_x_7:
[----:B------:R-:W-:Y:S01]  /*0820*/  MOV R0, 0x3c80f082 ;  /* 0x3c80f08200007802 */ /* 0x000fe20000000f00 */
[----:B------:R-:W-:-:S04]  /*0830*/  FMUL R9, R7, R7 ;  /* 0x0000000707097220 */ /* 0x000fc80000400000 */
[----:B------:R-:W-:-:S04]  /*0840*/  FFMA.FTZ R0, R9, R0, -0.052303962409496307373 ;  /* 0xbd563cae09007423 */ /* 0x000fc80000010000 */
[----:B------:R-:W-:-:S04]  /*0850*/  FFMA.FTZ R0, R9, R0, 0.1331529766321182251 ;  /* 0x3e08594109007423 */ /* 0x000fc80000010000 */
[----:B------:R-:W-:-:S04]  /*0860*/  FFMA.FTZ R0, R9, R0, -0.33332768082618713379 ;  /* 0xbeaaa9ed09007423 */ /* 0x000fc80000010000 */
[----:B------:R-:W-:-:S04]  /*0870*/  FFMA.FTZ R0, R9, R0, RZ ;  /* 0x0000000009007223 */ /* 0x000fc800000100ff */
[----:B------:R-:W-:-:S07]  /*0880*/  FFMA.FTZ R7, R7, R0, R7 ;  /* 0x0000000007077223 */ /* 0x000fce0000010007 */
.L_x_8:
[----:B------:R-:W-:Y:S05]  /*0890*/  BSYNC B0 ;  /* 0x0000000000007941 */ /* 0x000fea0003800000 */
.L_x_6:
        /* <DEDUP_REMOVED lines=15> */
.L_x_10:
[----:B------:R-:W-:Y:S01]  /*0990*/  MOV R0, 0x3c80f082 ;  /* 0x3c80f08200007802 */ /* 0x000fe20000000f00 */
[----:B------:R-:W-:-:S04]  /*09a0*/  FMUL R13, R8, R8 ;  /* 0x00000008080d7220 */ /* 0x000fc80000400000 */
[----:B------:R-:W-:-:S04]  /*09b0*/  FFMA.FTZ R0, R13, R0, -0.052303962409496307373 ;  /* 0xbd563cae0d007423 */ /* 0x000fc80000010000 */
[----:B------:R-:W-:-:S04]  /*09c0*/  FFMA.FTZ R0, R13, R0, 0.1331529766321182251 ;  /* 0x3e0859410d007423 */ /* 0x000fc80000010000 */
[----:B------:R-:W-:-:S04]  /*09d0*/  FFMA.FTZ R0, R13, R0, -0.33332768082618713379 ;  /* 0xbeaaa9ed0d007423 */ /* 0x000fc80000010000 */
[----:B------:R-:W-:-:S04]  /*09e0*/  FFMA.FTZ R13, R13, R0, RZ ;  /* 0x000000000d0d7223 */ /* 0x000fc800000100ff */
[----:B------:R-:W-:-:S07]  /*09f0*/  FFMA.FTZ R8, R8, R13, R8 ;  /* 0x0000000d08087223 */ /* 0x000fce0000010008 */
.L_x_11:
[----:B------:R-:W-:Y:S05]  /*0a00*/  BSYNC B0 ;  /* 0x0000000000007941 */ /* 0x000fea0003800000 */
.L_x_9:
        /* <DEDUP_REMOVED lines=15> */
.L_x_13:
[----:B------:R-:W-:Y:S01]  /*0b00*/  MOV R0, 0x3c80f082 ;  /* 0x3c80f08200007802 */ /* 0x000fe20000000f00 */
[----:B------:R-:W-:-:S04]  /*0b10*/  FMUL R13, R9, R9 ;  /* 0x00000009090d7220 */ /* 0x000fc80000400000 */
[----:B------:R-:W-:-:S04]  /*0b20*/  FFMA.FTZ R0, R13, R0, -0.052303962409496307373 ;  /* 0xbd563cae0d007423 */ /* 0x000fc80000010000 */
[----:B------:R-:W-:-:S04]  /*0b30*/  FFMA.FTZ R0, R13, R0, 0.1331529766321182251 ;  /* 0x3e0859410d007423 */ /* 0x000fc80000010000 */
[----:B------:R-:W-:-:S04]  /*0b40*/  FFMA.FTZ R0, R13, R0, -0.33332768082618713379 ;  /* 0xbeaaa9ed0d007423 */ /* 0x000fc80000010000 */
[----:B------:R-:W-:-:S04]  /*0b50*/  FFMA.FTZ R0, R13, R0, RZ ;  /* 0x000000000d007223 */ /* 0x000fc800000100ff */
[----:B------:R-:W-:-:S07]  /*0b60*/  FFMA.FTZ R9, R9, R0, R9 ;  /* 0x0000000009097223 */ /* 0x000fce0000010009 */
.L_x_14:
[----:B------:R-:W-:Y:S05]  /*0b70*/  BSYNC B0 ;  /* 0x0000000000007941 */ /* 0x000fea0003800000 */
.L_x_12:
        /* <DEDUP_REMOVED lines=15> */
.L_x_16:
[----:B------:R-:W-:Y:S01]  /*0c70*/  MOV R0, 0x3c80f082 ;  /* 0x3c80f08200007802 */ /* 0x000fe20000000f00 */
[----:B------:R-:W-:-:S04]  /*0c80*/  FMUL R13, R15, R15 ;  /* 0x0000000f0f0d7220 */ /* 0x000fc80000400000 */
[----:B------:R-:W-:-:S04]  /*0c90*/  FFMA.FTZ R0, R13, R0, -0.052303962409496307373 ;  /* 0xbd563cae0d007423 */ /* 0x000fc80000010000 */
[----:B------:R-:W-:-:S04]  /*0ca0*/  FFMA.FTZ R0, R13, R0, 0.1331529766321182251 ;  /* 0x3e0859410d007423 */ /* 0x000fc80000010000 */
[----:B------:R-:W-:-:S04]  /*0cb0*/  FFMA.FTZ R0, R13, R0, -0.33332768082618713379 ;  /* 0xbeaaa9ed0d007423 */ /* 0x000fc80000010000 */
[----:B------:R-:W-:-:S04]  /*0cc0*/  FFMA.FTZ R0, R13, R0, RZ ;  /* 0x000000000d007223 */ /* 0x000fc800000100ff */
[----:B------:R-:W-:-:S07]  /*0cd0*/  FFMA.FTZ R10, R15, R0, R15 ;  /* 0x000000000f0a7223 */ /* 0x000fce000001000f */
.L_x_17:
[----:B------:R-:W-:Y:S05]  /*0ce0*/  BSYNC B0 ;  /* 0x0000000000007941 */ /* 0x000fea0003800000 */
.L_x_15:
[----:B------:R-:W-:Y:S01]  /*0cf0*/  FADD.FTZ R14, |R11|, -RZ ;  /* 0x800000ff0b0e7221 */ /* 0x000fe20000010200 */
[----:B------:R-:W-:Y:S04]  /*0d00*/  BSSY B0, `(.L_x_18) ;  /* 0x0000014000007945 */ /* 0x000fe80003800000 */
        /* <DEDUP_REMOVED lines=12> */
.L_x_19:
[----:B------:R-:W-:Y:S01]  /*0dd0*/  MOV R0, 0x3c80f082 ;  /* 0x3c80f08200007802 */ /* 0x000fe20000000f00 */
[----:B------:R-:W-:-:S04]  /*0de0*/  FMUL R13, R11, R11 ;  /* 0x0000000b0b0d7220 */ /* 0x000fc80000400000 */
[----:B------:R-:W-:-:S04]  /*0df0*/  FFMA.FTZ R0, R13, R0, -0.052303962409496307373 ;  /* 0xbd563cae0d007423 */ /* 0x000fc80000010000 */
[----:B------:R-:W-:-:S04]  /*0e00*/  FFMA.FTZ R0, R13, R0, 0.1331529766321182251 ;  /* 0x3e0859410d007423 */ /* 0x000fc80000010000 */
[----:B------:R-:W-:-:S04]  /*0e10*/  FFMA.FTZ R0, R13, R0, -0.33332768082618713379 ;  /* 0xbeaaa9ed0d007423 */ /* 0x000fc80000010000 */
[----:B------:R-:W-:-:S04]  /*0e20*/  FFMA.FTZ R0, R13, R0, RZ ;  /* 0x000000000d007223 */ /* 0x000fc800000100ff */
[----:B------:R-:W-:-:S07]  /*0e30*/  FFMA.FTZ R11, R11, R0, R11 ;  /* 0x000000000b0b7223 */ /* 0x000fce000001000b */
.L_x_20:
[----:B------:R-:W-:Y:S05]  /*0e40*/  BSYNC B0 ;  /* 0x0000000000007941 */ /* 0x000fea0003800000 */
.L_x_18:
[----:B------:R-:W0:Y:S01]  /*0e50*/  LDC.64 R12, c[0x0][0x220] ;  /* 0x00008800ff0c7b82 */ /* 0x000e220000000a00 */
[----:B------:R-:W-:-:S05]  /*0e60*/  LEA R15, R2, R3, 0x10 ;  /* 0x00000003020f7211 */ /* 0x000fca00078e80ff */
[----:B0-----:R-:W-:Y:S01]  /*0e70*/  IMAD.WIDE R2, R15, 0x4, R12 ;  /* 0x000000040f027825 */ /* 0x001fe200078e020c */
[----:B------:R-:W-:-:S04]  /*0e80*/  IADD3 R15, R15, 0x200, RZ ;  /* 0x000002000f0f7810 */ /* 0x000fc80007ffe0ff */
[----:B------:R0:W-:Y:S01]  /*0e90*/  @!P0 STG.E.128 desc[UR4][R2.64], R4 ;  /* 0x0000000402008986 */ /* 0x0001e2000c101d04 */
[----:B------:R-:W-:Y:S01]  /*0ea0*/  IMAD.WIDE R12, R15, 0x4, R12 ;  /* 0x000000040f0c7825 */ /* 0x000fe200078e020c */
[----:B------:R-:W-:Y:S06]  /*0eb0*/  @P0 EXIT ;  /* 0x000000000000094d */ /* 0x000fec0003800000 */
[----:B------:R-:W-:Y:S01]  /*0ec0*/  STG.E.128 desc[UR4][R12.64], R8 ;  /* 0x000000080c007986 */ /* 0x000fe2000c101d04 */
[----:B------:R-:W-:Y:S05]  /*0ed0*/  EXIT ;  /* 0x000000000000794d */ /* 0x000fea0003800000 */
.L_x_21:
[----:B------:R-:W-:-:S00]  /*0ee0*/  BRA `(.L_x_21) ;  /* 0xfffffffc00fc7947 */ /* 0x000fc0000383ffff */
[----:B------:R-:W-:-:S00]  /*0ef0*/  NOP ;  /* 0x0000000000007918 */ /* 0x000fc00000000000 */
        /* <DEDUP_REMOVED lines=8> */
.L_x_22:


//--------------------- .nv.global.init           --------------------------
	.section	.nv.global.init,"aw",@progbits
.nv.global.init:
	.type		_$_str,@object
	.size		_$_str,(.L_0 - _$_str)
_$_str:
        /*0000*/ 	.byte	0x5f, 0x5f, 0x43, 0x55, 0x44, 0x41, 0x5f, 0x46, 0x54, 0x5a, 0x00
.L_0:


//--------------------- .nv.constant0.triton_poi_fused_convolution_tanh_26 --------------------------
	.section	.nv.constant0.triton_poi_fused_convolution_tanh_26,"a",@progbits
	.sectionflags	@""
	.align	4
.nv.constant0.triton_poi_fused_convolution_tanh_26:
	.zero		560
